	.headerflags	@"EF_CUDA_TEXMODE_UNIFIED EF_CUDA_64BIT_ADDRESS EF_CUDA_ACCELERATORS EF_CUDA_SM90 EF_CUDA_VIRTUAL_SM(EF_CUDA_SM90)"
	.elftype	@"ET_EXEC"


//--------------------- .nv.info                  --------------------------
	.section	.nv.info,"",@"SHT_CUDA_INFO"
	.align	4


	//----- nvinfo : EIATTR_REGCOUNT
	.align		4
        /*0000*/ 	.byte	0x04, 0x2f
        /*0002*/ 	.short	(.L_3 - .L_2)
	.align		4
.L_2:
        /*0004*/ 	.word	index@(triton_poi_fused__native_batch_norm_legit_no_training_convolution_relu_50)
        /*0008*/ 	.word	0x00000013


	//----- nvinfo : EIATTR_MIN_STACK_SIZE
	.align		4
.L_3:
        /*000c*/ 	.byte	0x04, 0x12
        /*000e*/ 	.short	(.L_5 - .L_4)
	.align		4
.L_4:
        /*0010*/ 	.word	index@(triton_poi_fused__native_batch_norm_legit_no_training_convolution_relu_50)
        /*0014*/ 	.word	0x00000000


	//----- nvinfo : EIATTR_FRAME_SIZE
	.align		4
.L_5:
        /*0018*/ 	.byte	0x04, 0x11
        /*001a*/ 	.short	(.L_7 - .L_6)
	.align		4
.L_6:
        /*001c*/ 	.word	index@(triton_poi_fused__native_batch_norm_legit_no_training_convolution_relu_50)
        /*0020*/ 	.word	0x00000000


	//----- nvinfo : EIATTR_MIN_STACK_SIZE
	.align		4
.L_7:
        /*0024*/ 	.byte	0x04, 0x12
        /*0026*/ 	.short	(.L_9 - .L_8)
	.align		4
.L_8:
        /*0028*/ 	.word	index@(triton_poi_fused__native_batch_norm_legit_no_training_convolution_relu_50)
        /*002c*/ 	.word	0x00000000
.L_9:


//--------------------- .nv.info.triton_poi_fused__native_batch_norm_legit_no_training_convolution_relu_50 --------------------------
	.section	.nv.info.triton_poi_fused__native_batch_norm_legit_no_training_convolution_relu_50,"",@"SHT_CUDA_INFO"
	.sectionflags	@""
	.align	4


	//----- nvinfo : EIATTR_CUDA_API_VERSION
	.align		4
        /*0000*/ 	.byte	0x04, 0x37
        /*0002*/ 	.short	(.L_11 - .L_10)
.L_10:
        /*0004*/ 	.word	0x0000007c


	//----- nvinfo : EIATTR_KPARAM_INFO
	.align		4
.L_11:
        /*0008*/ 	.byte	0x04, 0x17
        /*000a*/ 	.short	(.L_13 - .L_12)
.L_12:
        /*000c*/ 	.word	0x00000000
        /*0010*/ 	.short	0x0007
        /*0012*/ 	.short	0x0038
        /*0014*/ 	.byte	0x00, 0xf0, 0x11, 0x00


	//----- nvinfo : EIATTR_KPARAM_INFO
	.align		4
.L_13:
        /*0018*/ 	.byte	0x04, 0x17
        /*001a*/ 	.short	(.L_15 - .L_14)
.L_14:
        /*001c*/ 	.word	0x00000000
        /*0020*/ 	.short	0x0006
        /*0022*/ 	.short	0x0030
        /*0024*/ 	.byte	0x00, 0xf4, 0x21, 0x00


	//----- nvinfo : EIATTR_KPARAM_INFO
	.align		4
.L_15:
        /*0028*/ 	.byte	0x04, 0x17
        /*002a*/ 	.short	(.L_17 - .L_16)
.L_16:
        /*002c*/ 	.word	0x00000000
        /*0030*/ 	.short	0x0005
        /*0032*/ 	.short	0x0028
        /*0034*/ 	.byte	0x00, 0xf4, 0x21, 0x00


	//----- nvinfo : EIATTR_KPARAM_INFO
	.align		4
.L_17:
        /*0038*/ 	.byte	0x04, 0x17
        /*003a*/ 	.short	(.L_19 - .L_18)
.L_18:
        /*003c*/ 	.word	0x00000000
        /*0040*/ 	.short	0x0004
        /*0042*/ 	.short	0x0020
        /*0044*/ 	.byte	0x00, 0xf4, 0x21, 0x00


	//----- nvinfo : EIATTR_KPARAM_INFO
	.align		4
.L_19:
        /*0048*/ 	.byte	0x04, 0x17
        /*004a*/ 	.short	(.L_21 - .L_20)
.L_20:
        /*004c*/ 	.word	0x00000000
        /*0050*/ 	.short	0x0003
        /*0052*/ 	.short	0x0018
        /*0054*/ 	.byte	0x00, 0xf4, 0x21, 0x00


	//----- nvinfo : EIATTR_KPARAM_INFO
	.align		4
.L_21:
        /*0058*/ 	.byte	0x04, 0x17
        /*005a*/ 	.short	(.L_23 - .L_22)
.L_22:
        /*005c*/ 	.word	0x00000000
        /*0060*/ 	.short	0x0002
        /*0062*/ 	.short	0x0010
        /*0064*/ 	.byte	0x00, 0xf4, 0x21, 0x00


	//----- nvinfo : EIATTR_KPARAM_INFO
	.align		4
.L_23:
        /*0068*/ 	.byte	0x04, 0x17
        /*006a*/ 	.short	(.L_25 - .L_24)
.L_24:
        /*006c*/ 	.word	0x00000000
        /*0070*/ 	.short	0x0001
        /*0072*/ 	.short	0x0008
        /*0074*/ 	.byte	0x00, 0xf4, 0x21, 0x00


	//----- nvinfo : EIATTR_KPARAM_INFO
	.align		4
.L_25:
        /*0078*/ 	.byte	0x04, 0x17
        /*007a*/ 	.short	(.L_27 - .L_26)
.L_26:
        /*007c*/ 	.word	0x00000000
        /*0080*/ 	.short	0x0000
        /*0082*/ 	.short	0x0000
        /*0084*/ 	.byte	0x00, 0xf4, 0x21, 0x00


	//----- nvinfo : EIATTR_SPARSE_MMA_MASK
	.align		4
.L_27:
        /*0088*/ 	.byte	0x03, 0x50
        /*008a*/ 	.short	0x0000


	//----- nvinfo : EIATTR_MAXREG_COUNT
	.align		4
        /*008c*/ 	.byte	0x03, 0x1b
        /*008e*/ 	.short	0x00ff


	//----- nvinfo : EIATTR_EXIT_INSTR_OFFSETS
	.align		4
        /*0090*/ 	.byte	0x04, 0x1c
        /*0092*/ 	.short	(.L_29 - .L_28)


	//   ....[0]....
.L_28:
        /*0094*/ 	.word	0x00000350


	//----- nvinfo : EIATTR_REQNTID
	.align		4
.L_29:
        /*0098*/ 	.byte	0x04, 0x10
        /*009a*/ 	.short	(.L_31 - .L_30)
.L_30:
        /*009c*/ 	.word	0x00000080
        /*00a0*/ 	.word	0x00000001
        /*00a4*/ 	.word	0x00000001


	//----- nvinfo : EIATTR_CBANK_PARAM_SIZE
	.align		4
.L_31:
        /*00a8*/ 	.byte	0x03, 0x19
        /*00aa*/ 	.short	0x003c


	//----- nvinfo : EIATTR_PARAM_CBANK
	.align		4
        /*00ac*/ 	.byte	0x04, 0x0a
        /*00ae*/ 	.short	(.L_33 - .L_32)
	.align		4
.L_32:
        /*00b0*/ 	.word	index@(.nv.constant0.triton_poi_fused__native_batch_norm_legit_no_training_convolution_relu_50)
        /*00b4*/ 	.short	0x0210
        /*00b6*/ 	.short	0x003c


	//----- nvinfo : EIATTR_SW_WAR
	.align		4
.L_33:
        /*00b8*/ 	.byte	0x04, 0x36
        /*00ba*/ 	.short	(.L_35 - .L_34)
.L_34:
        /*00bc*/ 	.word	0x00000008
.L_35:


//--------------------- .nv.callgraph             --------------------------
	.section	.nv.callgraph,"",@"SHT_CUDA_CALLGRAPH"
	.align	4
	.sectionentsize	8
	.align		4
        /*0000*/ 	.word	0x00000000
	.align		4
        /*0004*/ 	.word	0xffffffff
	.align		4
        /*0008*/ 	.word	0x00000000
	.align		4
        /*000c*/ 	.word	0xfffffffe
	.align		4
        /*0010*/ 	.word	0x00000000
	.align		4
        /*0014*/ 	.word	0xfffffffd
	.align		4
        /*0018*/ 	.word	0x00000000
	.align		4
        /*001c*/ 	.word	0xfffffffc


//--------------------- .nv.constant4             --------------------------
	.section	.nv.constant4,"a",@progbits
	.align	8
	.align		8
.nv.constant4:
        /*0000*/ 	.dword	_$_str
	.align		8
        /*0008*/ 	.dword	_$_str_$_2


//--------------------- .text.triton_poi_fused__native_batch_norm_legit_no_training_convolution_relu_50 --------------------------
	.section	.text.triton_poi_fused__native_batch_norm_legit_no_training_convolution_relu_50,"ax",@progbits
	.align	128
        .global         triton_poi_fused__native_batch_norm_legit_no_training_convolution_relu_50
        .type           triton_poi_fused__native_batch_norm_legit_no_training_convolution_relu_50,@function
        .size           triton_poi_fused__native_batch_norm_legit_no_training_convolution_relu_50,(.L_x_1 - triton_poi_fused__native_batch_norm_legit_no_training_convolution_relu_50)
        .other          triton_poi_fused__native_batch_norm_legit_no_training_convolution_relu_50,@"STO_CUDA_ENTRY STV_DEFAULT"
triton_poi_fused__native_batch_norm_legit_no_training_convolution_relu_50:
.text.triton_poi_fused__native_batch_norm_legit_no_training_convolution_relu_50:
[----:B------:R-:W-:Y:S01]  /*0000*/  LDC R1, c[0x0][0x28] ;  /* 0x00000a00ff017b82 */ /* 0x000fe20000000800 */
[----:B------:R-:W1:Y:S07]  /*0010*/  S2R R0, SR_TID.X ;  /* 0x0000000000007919 */ /* 0x000e6e0000002100 */
[----:B------:R-:W2:Y:S01]  /*0020*/  LDC.64 R10, c[0x0][0x228] ;  /* 0x00008a00ff0a7b82 */ /* 0x000ea20000000a00 */
[----:B------:R-:W-:Y:S01]  /*0030*/  ULDC.64 UR4, c[0x0][0x208] ;  /* 0x0000820000047ab9 */ /* 0x000fe20000000a00 */
[----:B------:R-:W3:Y:S06]  /*0040*/  S2R R3, SR_CTAID.X ;  /* 0x0000000000037919 */ /* 0x000eec0000002500 */
[----:B------:R-:W4:Y:S08]  /*0050*/  LDC.64 R6, c[0x0][0x218] ;  /* 0x00008600ff067b82 */ /* 0x000f300000000a00 */
[----:B------:R-:W5:Y:S08]  /*0060*/  LDC.64 R8, c[0x0][0x220] ;  /* 0x00008800ff087b82 */ /* 0x000f700000000a00 */
[----:B------:R-:W5:Y:S01]  /*0070*/  LDC.64 R12, c[0x0][0x230] ;  /* 0x00008c00ff0c7b82 */ /* 0x000f620000000a00 */
[----:B-1----:R-:W-:-:S07]  /*0080*/  LOP3.LUT R0, R0, 0x7f, RZ, 0xc0, !PT ;  /* 0x0000007f00007812 */ /* 0x002fce00078ec0ff */
[----:B------:R-:W1:Y:S01]  /*0090*/  LDC.64 R4, c[0x0][0x238] ;  /* 0x00008e00ff047b82 */ /* 0x000e620000000a00 */
[----:B---3--:R-:W-:Y:S02]  /*00a0*/  SHF.R.S32.HI R2, RZ, 0x18, R3 ;  /* 0x00000018ff027819 */ /* 0x008fe40000011403 */
[----:B------:R-:W-:Y:S02]  /*00b0*/  LEA R0, R3, R0, 0x7 ;  /* 0x0000000003007211 */ /* 0x000fe400078e38ff */
[----:B------:R-:W-:-:S04]  /*00c0*/  SGXT R3, R2, 0x1 ;  /* 0x000000010203781a */ /* 0x000fc80000000200 */
[----:B------:R-:W-:-:S04]  /*00d0*/  LEA.HI R3, R3, R0, RZ, 0x4 ;  /* 0x0000000003037211 */ /* 0x000fc800078f20ff */
[--C-:B------:R-:W-:Y:S02]  /*00e0*/  SHF.R.S32.HI R2, RZ, 0x4, R3.reuse ;  /* 0x00000004ff027819 */ /* 0x100fe40000011403 */
[----:B------:R-:W-:-:S04]  /*00f0*/  SHF.R.S32.HI R3, RZ, 0x1f, R3 ;  /* 0x0000001fff037819 */ /* 0x000fc80000011403 */
[----:B------:R-:W-:-:S04]  /*0100*/  LEA.HI R3, R3, R2, RZ, 0x6 ;  /* 0x0000000203037211 */ /* 0x000fc800078f30ff */
[----:B------:R-:W-:-:S04]  /*0110*/  LOP3.LUT R3, R3, 0xffffffc0, RZ, 0xc0, !PT ;  /* 0xffffffc003037812 */ /* 0x000fc800078ec0ff */
[----:B------:R-:W-:Y:S02]  /*0120*/  IADD3 R15, R2, -R3, RZ ;  /* 0x80000003020f7210 */ /* 0x000fe40007ffe0ff */
[----:B------:R-:W3:Y:S03]  /*0130*/  LDC.64 R2, c[0x0][0x210] ;  /* 0x00008400ff027b82 */ /* 0x000ee60000000a00 */
[----:B--2---:R-:W-:-:S05]  /*0140*/  IMAD.WIDE R10, R15, 0x4, R10 ;  /* 0x000000040f0a7825 */ /* 0x004fca00078e020a */
[----:B------:R2:W2:Y:S01]  /*0150*/  LDG.E.EL R16, desc[UR4][R10.64] ;  /* 0x000000040a107981 */ /* 0x0004a2000c2e1900 */
[----:B----4-:R-:W-:-:S04]  /*0160*/  IMAD.WIDE R6, R15, 0x4, R6 ;  /* 0x000000040f067825 */ /* 0x010fc800078e0206 */
[C---:B-----5:R-:W-:Y:S02]  /*0170*/  IMAD.WIDE R8, R15.reuse, 0x4, R8 ;  /* 0x000000040f087825 */ /* 0x060fe400078e0208 */
[----:B------:R4:W5:Y:S02]  /*0180*/  LDG.E.EL R7, desc[UR4][R6.64] ;  /* 0x0000000406077981 */ /* 0x000964000c2e1900 */
[----:B---3--:R-:W-:Y:S02]  /*0190*/  IMAD.WIDE R2, R0, 0x4, R2 ;  /* 0x0000000400027825 */ /* 0x008fe400078e0202 */
[----:B------:R-:W3:Y:S04]  /*01a0*/  LDG.E.EL R8, desc[UR4][R8.64] ;  /* 0x0000000408087981 */ /* 0x000ee8000c2e1900 */
[----:B------:R-:W5:Y:S01]  /*01b0*/  LDG.E R14, desc[UR4][R2.64] ;  /* 0x00000004020e7981 */ /* 0x000f62000c1e1900 */
[----:B0-2---:R-:W-:-:S04]  /*01c0*/  IMAD.WIDE R10, R15, 0x4, R12 ;  /* 0x000000040f0a7825 */ /* 0x005fc800078e020c */
[----:B-1----:R-:W-:Y:S02]  /*01d0*/  IMAD.WIDE R12, R15, 0x4, R4 ;  /* 0x000000040f0c7825 */ /* 0x002fe400078e0204 */
[----:B------:R-:W2:Y:S01]  /*01e0*/  LDG.E.EL R10, desc[UR4][R10.64] ;  /* 0x000000040a0a7981 */ /* 0x000ea2000c2e1900 */
[----:B----4-:R-:W-:Y:S01]  /*01f0*/  HFMA2.MMA R6, -RZ, RZ, 1.625, 0 ;  /* 0x3e800000ff067435 */ /* 0x010fe200000001ff */
[----:B------:R-:W0:Y:S02]  /*0200*/  LDC.64 R4, c[0x0][0x240] ;  /* 0x00009000ff047b82 */ /* 0x000e240000000a00 */
[----:B------:R-:W2:Y:S01]  /*0210*/  LDG.E.EL R13, desc[UR4][R12.64] ;  /* 0x000000040c0d7981 */ /* 0x000ea2000c2e1900 */
[----:B0-----:R-:W-:-:S04]  /*0220*/  IMAD.WIDE R4, R0, 0x4, R4 ;  /* 0x0000000400047825 */ /* 0x001fc800078e0204 */
[----:B------:R-:W-:-:S04]  /*0230*/  FADD R16, R16, 9.9999997473787516356e-06 ;  /* 0x3727c5ac10107421 */ /* 0x000fc80000000000 */
[----:B------:R-:W0:Y:S02]  /*0240*/  MUFU.SQRT R15, R16 ;  /* 0x00000010000f7308 */ /* 0x000e240000002000 */
[C---:B0-----:R-:W-:Y:S02]  /*0250*/  FSETP.GT.AND P0, PT, R15.reuse, 8.50705917302346158658e+37, PT ;  /* 0x7e8000000f00780b */ /* 0x041fe40003f04000 */
[----:B------:R-:W-:-:S11]  /*0260*/  FSETP.GEU.AND P1, PT, R15, 1.175494350822287508e-38, PT ;  /* 0x008000000f00780b */ /* 0x000fd60003f2e000 */
[----:B------:R-:W-:-:S04]  /*0270*/  @P0 FMUL R15, R15, 0.25 ;  /* 0x3e8000000f0f0820 */ /* 0x000fc80000400000 */
[----:B------:R-:W-:-:S06]  /*0280*/  @!P1 FMUL R15, R15, 16777216 ;  /* 0x4b8000000f0f9820 */ /* 0x000fcc0000400000 */
[----:B------:R-:W0:Y:S01]  /*0290*/  MUFU.RCP R15, R15 ;  /* 0x0000000f000f7308 */ /* 0x000e220000001000 */
[----:B------:R-:W-:Y:S01]  /*02a0*/  FSEL R6, R6, 1, P0 ;  /* 0x3f80000006067808 */ /* 0x000fe20000000000 */
[----:B-----5:R-:W-:-:S04]  /*02b0*/  FADD R7, R14, R7 ;  /* 0x000000070e077221 */ /* 0x020fc80000000000 */
[----:B------:R-:W-:Y:S01]  /*02c0*/  @!P1 FMUL R6, R6, 16777216 ;  /* 0x4b80000006069820 */ /* 0x000fe20000400000 */
[----:B---3--:R-:W-:-:S03]  /*02d0*/  FADD R8, -R8, R7 ;  /* 0x0000000708087221 */ /* 0x008fc60000000100 */
[----:B0-----:R-:W-:-:S04]  /*02e0*/  FMUL R9, R15, R6 ;  /* 0x000000060f097220 */ /* 0x001fc80000400000 */
[----:B------:R-:W-:-:S04]  /*02f0*/  FMUL R8, R8, R9 ;  /* 0x0000000908087220 */ /* 0x000fc80000400000 */
[----:B--2---:R-:W-:-:S05]  /*0300*/  FFMA R8, R10, R8, R13 ;  /* 0x000000080a087223 */ /* 0x004fca000000000d */
[----:B------:R-:W-:-:S04]  /*0310*/  FSETP.GEU.AND P0, PT, R8, RZ, PT ;  /* 0x000000ff0800720b */ /* 0x000fc80003f0e000 */
[----:B------:R-:W-:Y:S01]  /*0320*/  FSEL R9, R8, RZ, P0 ;  /* 0x000000ff08097208 */ /* 0x000fe20000000000 */
[----:B------:R-:W-:Y:S04]  /*0330*/  STG.E desc[UR4][R2.64], R7 ;  /* 0x0000000702007986 */ /* 0x000fe8000c101904 */
[----:B------:R-:W-:Y:S01]  /*0340*/  STG.E desc[UR4][R4.64], R9 ;  /* 0x0000000904007986 */ /* 0x000fe2000c101904 */
[----:B------:R-:W-:Y:S05]  /*0350*/  EXIT ;  /* 0x000000000000794d */ /* 0x000fea0003800000 */
.L_x_0:
[----:B------:R-:W-:-:S00]  /*0360*/  BRA `(.L_x_0) ;  /* 0xfffffffc00fc7947 */ /* 0x000fc0000383ffff */
[----:B------:R-:W-:-:S00]  /*0370*/  NOP ;  /* 0x0000000000007918 */ /* 0x000fc00000000000 */
        /* <DEDUP_REMOVED lines=8> */
.L_x_1:


//--------------------- .nv.global.init           --------------------------
	.section	.nv.global.init,"aw",@progbits
.nv.global.init:
	.type		_$_str,@object
	.size		_$_str,(_$_str_$_2 - _$_str)
_$_str:
        /*0000*/ 	.byte	0x5f, 0x5f, 0x43, 0x55, 0x44, 0x41, 0x5f, 0x46, 0x54, 0x5a, 0x00
	.type		_$_str_$_2,@object
	.size		_$_str_$_2,(.L_1 - _$_str_$_2)
_$_str_$_2:
        /*000b*/ 	.byte	0x5f, 0x5f, 0x43, 0x55, 0x44, 0x41, 0x5f, 0x50, 0x52, 0x45, 0x43, 0x5f, 0x53, 0x51, 0x52, 0x54
        /*001b*/ 	.byte	0x00
.L_1:


//--------------------- .nv.constant0.triton_poi_fused__native_batch_norm_legit_no_training_convolution_relu_50 --------------------------
	.section	.nv.constant0.triton_poi_fused__native_batch_norm_legit_no_training_convolution_relu_50,"a",@progbits
	.sectionflags	@""
	.align	4
.nv.constant0.triton_poi_fused__native_batch_norm_legit_no_training_convolution_relu_50:
	.zero		588
